//
// Generated by NVIDIA NVVM Compiler
//
// Compiler Build ID: CL-36424714
// Cuda compilation tools, release 13.0, V13.0.88
// Based on NVVM 20.0.0
//

.version 9.0
.target sm_100
.address_size 64

	// .globl	_Z6kernalPiiiddddi

.visible .entry _Z6kernalPiiiddddi(
	.param .u64 .ptr .align 1 _Z6kernalPiiiddddi_param_0,
	.param .u32 _Z6kernalPiiiddddi_param_1,
	.param .u32 _Z6kernalPiiiddddi_param_2,
	.param .f64 _Z6kernalPiiiddddi_param_3,
	.param .f64 _Z6kernalPiiiddddi_param_4,
	.param .f64 _Z6kernalPiiiddddi_param_5,
	.param .f64 _Z6kernalPiiiddddi_param_6,
	.param .u32 _Z6kernalPiiiddddi_param_7
)
{
	.reg .pred 	%p<6>;
	.reg .b32 	%r<18>;
	.reg .b64 	%rd<5>;
	.reg .b64 	%fd<27>;

	ld.param.u64 	%rd1, [_Z6kernalPiiiddddi_param_0];
	ld.param.u32 	%r7, [_Z6kernalPiiiddddi_param_1];
	ld.param.u32 	%r5, [_Z6kernalPiiiddddi_param_2];
	ld.param.f64 	%fd11, [_Z6kernalPiiiddddi_param_3];
	ld.param.f64 	%fd12, [_Z6kernalPiiiddddi_param_4];
	ld.param.f64 	%fd13, [_Z6kernalPiiiddddi_param_5];
	ld.param.f64 	%fd14, [_Z6kernalPiiiddddi_param_6];
	ld.param.u32 	%r6, [_Z6kernalPiiiddddi_param_7];
	mov.u32 	%r8, %ntid.x;
	mov.u32 	%r9, %ctaid.x;
	mov.u32 	%r10, %tid.x;
	mad.lo.s32 	%r1, %r8, %r9, %r10;
	setp.ge.s32 	%p1, %r1, %r7;
	@%p1 bra 	$L__BB0_5;
	div.s32 	%r12, %r1, %r5;
	mul.lo.s32 	%r13, %r12, %r5;
	sub.s32 	%r14, %r1, %r13;
	cvt.rn.f64.s32 	%fd15, %r12;
	mul.f64 	%fd16, %fd14, %fd15;
	sub.f64 	%fd1, %fd12, %fd16;
	cvt.rn.f64.s32 	%fd17, %r14;
	fma.rn.f64 	%fd2, %fd13, %fd17, %fd11;
	setp.lt.s32 	%p2, %r6, 2;
	mov.b32 	%r17, 1;
	@%p2 bra 	$L__BB0_4;
	mov.b32 	%r17, 1;
	mov.f64 	%fd23, 0d0000000000000000;
	mov.f64 	%fd24, %fd23;
	mov.f64 	%fd25, %fd23;
	mov.f64 	%fd26, %fd23;
$L__BB0_3:
	add.f64 	%fd19, %fd26, %fd26;
	fma.rn.f64 	%fd25, %fd19, %fd25, %fd1;
	sub.f64 	%fd20, %fd24, %fd23;
	add.f64 	%fd26, %fd2, %fd20;
	mul.f64 	%fd24, %fd26, %fd26;
	mul.f64 	%fd23, %fd25, %fd25;
	add.s32 	%r17, %r17, 1;
	setp.lt.s32 	%p3, %r17, %r6;
	add.f64 	%fd21, %fd24, %fd23;
	setp.lt.f64 	%p4, %fd21, 0d4010000000000000;
	and.pred  	%p5, %p3, %p4;
	@%p5 bra 	$L__BB0_3;
$L__BB0_4:
	cvta.to.global.u64 	%rd2, %rd1;
	mul.wide.s32 	%rd3, %r1, 4;
	add.s64 	%rd4, %rd2, %rd3;
	st.global.u32 	[%rd4], %r17;
$L__BB0_5:
	ret;

}


// ===== COMPILED SASS (sm_100) =====

	.target	sm_100

	.elftype	@"ET_EXEC"


//--------------------- .note.nv.tkinfo           --------------------------
	.section	.note.nv.tkinfo,"",@"SHT_NOTE"
	.sectionflags	@"SHF_NOTE_NV_TKINFO"
	.tkinfo
        /*0018*/ 	.word	0x00000002
        /*0030*/ 	.string	""
        /*0030*/ 	.string	"ptxas"
        /*0030*/ 	.string	"Cuda compilation tools, release 13.0, V13.0.88"
        /*0030*/ 	.string	"Build cuda_13.0.r13.0/compiler.36424714_0"
        /*0030*/ 	.string	"-arch sm_100 -m 64 "



//--------------------- .note.nv.cuinfo           --------------------------
	.section	.note.nv.cuinfo,"",@"SHT_NOTE"
	.sectionflags	@"SHF_NOTE_NV_CUINFO"
        /*0018*/ 	.short	0x0002
        /*001a*/ 	.short	0x0064
        /*001c*/ 	.short	0x0082
	.zero		2


//--------------------- .nv.info                  --------------------------
	.section	.nv.info,"",@"SHT_CUDA_INFO"
	.align	4


	//----- nvinfo : EIATTR_REGCOUNT
	.align		4
        /*0000*/ 	.byte	0x04, 0x2f
        /*0002*/ 	.short	(.L_1 - .L_0)
	.align		4
.L_0:
        /*0004*/ 	.word	index@(_Z6kernalPiiiddddi)
        /*0008*/ 	.word	0x00000016


	//----- nvinfo : EIATTR_FRAME_SIZE
	.align		4
.L_1:
        /*000c*/ 	.byte	0x04, 0x11
        /*000e*/ 	.short	(.L_3 - .L_2)
	.align		4
.L_2:
        /*0010*/ 	.word	index@(_Z6kernalPiiiddddi)
        /*0014*/ 	.word	0x00000000


	//----- nvinfo : EIATTR_MIN_STACK_SIZE
	.align		4
.L_3:
        /*0018*/ 	.byte	0x04, 0x12
        /*001a*/ 	.short	(.L_5 - .L_4)
	.align		4
.L_4:
        /*001c*/ 	.word	index@(_Z6kernalPiiiddddi)
        /*0020*/ 	.word	0x00000000
.L_5:


//--------------------- .nv.compat                --------------------------
	.section	.nv.compat,"",@"SHT_CUDA_COMPAT_INFO"
	.align	4
        /*0000*/ 	.byte	0x02, 0x09, 0x00, 0x00, 0x02, 0x02, 0x01, 0x00, 0x02, 0x05, 0x05, 0x00, 0x03, 0x07, 0x01, 0x01
        /*0010*/ 	.byte	0x02, 0x03, 0x00, 0x00, 0x02, 0x06, 0x01, 0x00, 0x04, 0x0b, 0x08, 0x00, 0x01, 0x00, 0x00, 0x00
        /*0020*/ 	.byte	0x00, 0x00, 0x00, 0x00


//--------------------- .nv.info._Z6kernalPiiiddddi --------------------------
	.section	.nv.info._Z6kernalPiiiddddi,"",@"SHT_CUDA_INFO"
	.sectionflags	@""
	.align	4


	//----- nvinfo : EIATTR_CUDA_API_VERSION
	.align		4
        /*0000*/ 	.byte	0x04, 0x37
        /*0002*/ 	.short	(.L_7 - .L_6)
.L_6:
        /*0004*/ 	.word	0x00000082


	//----- nvinfo : EIATTR_KPARAM_INFO
	.align		4
.L_7:
        /*0008*/ 	.byte	0x04, 0x17
        /*000a*/ 	.short	(.L_9 - .L_8)
.L_8:
        /*000c*/ 	.word	0x00000000
        /*0010*/ 	.short	0x0007
        /*0012*/ 	.short	0x0030
        /*0014*/ 	.byte	0x00, 0xf0, 0x11, 0x00


	//----- nvinfo : EIATTR_KPARAM_INFO
	.align		4
.L_9:
        /*0018*/ 	.byte	0x04, 0x17
        /*001a*/ 	.short	(.L_11 - .L_10)
.L_10:
        /*001c*/ 	.word	0x00000000
        /*0020*/ 	.short	0x0006
        /*0022*/ 	.short	0x0028
        /*0024*/ 	.byte	0x00, 0xf0, 0x21, 0x00


	//----- nvinfo : EIATTR_KPARAM_INFO
	.align		4
.L_11:
        /*0028*/ 	.byte	0x04, 0x17
        /*002a*/ 	.short	(.L_13 - .L_12)
.L_12:
        /*002c*/ 	.word	0x00000000
        /*0030*/ 	.short	0x0005
        /*0032*/ 	.short	0x0020
        /*0034*/ 	.byte	0x00, 0xf0, 0x21, 0x00


	//----- nvinfo : EIATTR_KPARAM_INFO
	.align		4
.L_13:
        /*0038*/ 	.byte	0x04, 0x17
        /*003a*/ 	.short	(.L_15 - .L_14)
.L_14:
        /*003c*/ 	.word	0x00000000
        /*0040*/ 	.short	0x0004
        /*0042*/ 	.short	0x0018
        /*0044*/ 	.byte	0x00, 0xf0, 0x21, 0x00


	//----- nvinfo : EIATTR_KPARAM_INFO
	.align		4
.L_15:
        /*0048*/ 	.byte	0x04, 0x17
        /*004a*/ 	.short	(.L_17 - .L_16)
.L_16:
        /*004c*/ 	.word	0x00000000
        /*0050*/ 	.short	0x0003
        /*0052*/ 	.short	0x0010
        /*0054*/ 	.byte	0x00, 0xf0, 0x21, 0x00


	//----- nvinfo : EIATTR_KPARAM_INFO
	.align		4
.L_17:
        /*0058*/ 	.byte	0x04, 0x17
        /*005a*/ 	.short	(.L_19 - .L_18)
.L_18:
        /*005c*/ 	.word	0x00000000
        /*0060*/ 	.short	0x0002
        /*0062*/ 	.short	0x000c
        /*0064*/ 	.byte	0x00, 0xf0, 0x11, 0x00


	//----- nvinfo : EIATTR_KPARAM_INFO
	.align		4
.L_19:
        /*0068*/ 	.byte	0x04, 0x17
        /*006a*/ 	.short	(.L_21 - .L_20)
.L_20:
        /*006c*/ 	.word	0x00000000
        /*0070*/ 	.short	0x0001
        /*0072*/ 	.short	0x0008
        /*0074*/ 	.byte	0x00, 0xf0, 0x11, 0x00


	//----- nvinfo : EIATTR_KPARAM_INFO
	.align		4
.L_21:
        /*0078*/ 	.byte	0x04, 0x17
        /*007a*/ 	.short	(.L_23 - .L_22)
.L_22:
        /*007c*/ 	.word	0x00000000
        /*0080*/ 	.short	0x0000
        /*0082*/ 	.short	0x0000
        /*0084*/ 	.byte	0x00, 0xf5, 0x21, 0x00


	//----- nvinfo : EIATTR_SPARSE_MMA_MASK
	.align		4
.L_23:
        /*0088*/ 	.byte	0x03, 0x50
        /*008a*/ 	.short	0x0000


	//----- nvinfo : EIATTR_MAXREG_COUNT
	.align		4
        /*008c*/ 	.byte	0x03, 0x1b
        /*008e*/ 	.short	0x00ff


	//----- nvinfo : EIATTR_MERCURY_ISA_VERSION
	.align		4
        /*0090*/ 	.byte	0x03, 0x5f
        /*0092*/ 	.short	0x0101


	//----- nvinfo : EIATTR_VRC_CTA_INIT_COUNT
	.align		4
        /*0094*/ 	.byte	0x02, 0x4a
	.zero		1
	.zero		1


	//----- nvinfo : EIATTR_EXIT_INSTR_OFFSETS
	.align		4
        /*0098*/ 	.byte	0x04, 0x1c
        /*009a*/ 	.short	(.L_25 - .L_24)


	//   ....[0]....
.L_24:
        /*009c*/ 	.word	0x00000070


	//   ....[1]....
        /*00a0*/ 	.word	0x00000430


	//----- nvinfo : EIATTR_CRS_STACK_SIZE
	.align		4
.L_25:
        /*00a4*/ 	.byte	0x04, 0x1e
        /*00a6*/ 	.short	(.L_27 - .L_26)
.L_26:
        /*00a8*/ 	.word	0x00000000


	//----- nvinfo : EIATTR_CBANK_PARAM_SIZE
	.align		4
.L_27:
        /*00ac*/ 	.byte	0x03, 0x19
        /*00ae*/ 	.short	0x0034


	//----- nvinfo : EIATTR_PARAM_CBANK
	.align		4
        /*00b0*/ 	.byte	0x04, 0x0a
        /*00b2*/ 	.short	(.L_29 - .L_28)
	.align		4
.L_28:
        /*00b4*/ 	.word	index@(.nv.constant0._Z6kernalPiiiddddi)
        /*00b8*/ 	.short	0x0380
        /*00ba*/ 	.short	0x0034


	//----- nvinfo : EIATTR_SW_WAR
	.align		4
.L_29:
        /*00bc*/ 	.byte	0x04, 0x36
        /*00be*/ 	.short	(.L_31 - .L_30)
.L_30:
        /*00c0*/ 	.word	0x00000008
.L_31:


//--------------------- .nv.callgraph             --------------------------
	.section	.nv.callgraph,"",@"SHT_CUDA_CALLGRAPH"
	.align	4
	.sectionentsize	8
	.align		4
        /*0000*/ 	.word	0x00000000
	.align		4
        /*0004*/ 	.word	0xffffffff
	.align		4
        /*0008*/ 	.word	0x00000000
	.align		4
        /*000c*/ 	.word	0xfffffffe
	.align		4
        /*0010*/ 	.word	0x00000000
	.align		4
        /*0014*/ 	.word	0xfffffffd
	.align		4
        /*0018*/ 	.word	0x00000000
	.align		4
        /*001c*/ 	.word	0xfffffffc


//--------------------- .text._Z6kernalPiiiddddi  --------------------------
	.section	.text._Z6kernalPiiiddddi,"ax",@progbits
	.align	128
        .global         _Z6kernalPiiiddddi
        .type           _Z6kernalPiiiddddi,@function
        .size           _Z6kernalPiiiddddi,(.L_x_3 - _Z6kernalPiiiddddi)
        .other          _Z6kernalPiiiddddi,@"STO_CUDA_ENTRY STV_DEFAULT"
_Z6kernalPiiiddddi:
.text._Z6kernalPiiiddddi:
[----:B------:R-:W-:Y:S01]  /*0000*/  LDC R1, c[0x0][0x37c] ;  /* 0x0000df00ff017b82 */ /* 0x000fe20000000800 */
[----:B------:R-:W0:Y:S01]  /*0010*/  S2R R0, SR_CTAID.X ;  /* 0x0000000000007919 */ /* 0x000e220000002500 */
[----:B------:R-:W0:Y:S01]  /*0020*/  LDCU UR4, c[0x0][0x360] ;  /* 0x00006c00ff0477ac */ /* 0x000e220008000800 */
[----:B------:R-:W0:Y:S01]  /*0030*/  S2R R3, SR_TID.X ;  /* 0x0000000000037919 */ /* 0x000e220000002100 */
[----:B------:R-:W1:Y:S01]  /*0040*/  LDCU UR5, c[0x0][0x388] ;  /* 0x00007100ff0577ac */ /* 0x000e620008000800 */
[----:B0-----:R-:W-:-:S05]  /*0050*/  IMAD R0, R0, UR4, R3 ;  /* 0x0000000400007c24 */ /* 0x001fca000f8e0203 */
[----:B-1----:R-:W-:-:S13]  /*0060*/  ISETP.GE.AND P0, PT, R0, UR5, PT ;  /* 0x0000000500007c0c */ /* 0x002fda000bf06270 */
[----:B------:R-:W-:Y:S05]  /*0070*/  @P0 EXIT ;  /* 0x000000000000094d */ /* 0x000fea0003800000 */
[----:B------:R-:W0:Y:S01]  /*0080*/  LDC R11, c[0x0][0x38c] ;  /* 0x0000e300ff0b7b82 */ /* 0x000e220000000800 */
[----:B------:R-:W1:Y:S01]  /*0090*/  LDCU UR6, c[0x0][0x3b0] ;  /* 0x00007600ff0677ac */ /* 0x000e620008000800 */
[----:B------:R-:W-:Y:S01]  /*00a0*/  MOV R17, 0x1 ;  /* 0x0000000100117802 */ /* 0x000fe20000000f00 */
[----:B------:R-:W2:Y:S05]  /*00b0*/  LDCU.128 UR8, c[0x0][0x3a0] ;  /* 0x00007400ff0877ac */ /* 0x000eaa0008000c00 */
[----:B------:R-:W3:Y:S01]  /*00c0*/  LDC.64 R8, c[0x0][0x390] ;  /* 0x0000e400ff087b82 */ /* 0x000ee20000000a00 */
[----:B------:R-:W4:Y:S07]  /*00d0*/  LDCU.64 UR4, c[0x0][0x358] ;  /* 0x00006b00ff0477ac */ /* 0x000f2e0008000a00 */
[----:B------:R-:W5:Y:S01]  /*00e0*/  LDC.64 R12, c[0x0][0x380] ;  /* 0x0000e000ff0c7b82 */ /* 0x000f620000000a00 */
[----:B-1----:R-:W-:Y:S01]  /*00f0*/  UISETP.GE.AND UP0, UPT, UR6, 0x2, UPT ;  /* 0x000000020600788c */ /* 0x002fe2000bf06270 */
[----:B0-----:R-:W-:-:S04]  /*0100*/  IABS R5, R11 ;  /* 0x0000000b00057213 */ /* 0x001fc80000000000 */
[----:B------:R-:W0:Y:S01]  /*0110*/  I2F.RP R4, R5 ;  /* 0x0000000500047306 */ /* 0x000e220000209400 */
[----:B-----5:R-:W-:-:S07]  /*0120*/  IMAD.WIDE R12, R0, 0x4, R12 ;  /* 0x00000004000c7825 */ /* 0x020fce00078e020c */
[----:B0-----:R-:W0:Y:S02]  /*0130*/  MUFU.RCP R4, R4 ;  /* 0x0000000400047308 */ /* 0x001e240000001000 */
[----:B0-----:R-:W-:-:S06]  /*0140*/  VIADD R2, R4, 0xffffffe ;  /* 0x0ffffffe04027836 */ /* 0x001fcc0000000000 */
[----:B------:R0:W1:Y:S02]  /*0150*/  F2I.FTZ.U32.TRUNC.NTZ R3, R2 ;  /* 0x0000000200037305 */ /* 0x000064000021f000 */
[----:B0-----:R-:W-:Y:S02]  /*0160*/  IMAD.MOV.U32 R2, RZ, RZ, RZ ;  /* 0x000000ffff027224 */ /* 0x001fe400078e00ff */
[----:B-1----:R-:W-:-:S04]  /*0170*/  IMAD.MOV R6, RZ, RZ, -R3 ;  /* 0x000000ffff067224 */ /* 0x002fc800078e0a03 */
[----:B------:R-:W-:Y:S01]  /*0180*/  IMAD R7, R6, R5, RZ ;  /* 0x0000000506077224 */ /* 0x000fe200078e02ff */
[----:B------:R-:W-:-:S03]  /*0190*/  IABS R6, R0 ;  /* 0x0000000000067213 */ /* 0x000fc60000000000 */
[----:B------:R-:W-:Y:S01]  /*01a0*/  IMAD.HI.U32 R3, R3, R7, R2 ;  /* 0x0000000703037227 */ /* 0x000fe200078e0002 */
[----:B------:R-:W-:-:S04]  /*01b0*/  LOP3.LUT R2, R0, R11, RZ, 0x3c, !PT ;  /* 0x0000000b00027212 */ /* 0x000fc800078e3cff */
[----:B------:R-:W-:Y:S01]  /*01c0*/  ISETP.GE.AND P1, PT, R2, RZ, PT ;  /* 0x000000ff0200720c */ /* 0x000fe20003f26270 */
[----:B------:R-:W-:-:S05]  /*01d0*/  IMAD.HI.U32 R3, R3, R6, RZ ;  /* 0x0000000603037227 */ /* 0x000fca00078e00ff */
[----:B------:R-:W-:-:S05]  /*01e0*/  IADD3 R4, PT, PT, -R3, RZ, RZ ;  /* 0x000000ff03047210 */ /* 0x000fca0007ffe1ff */
[C---:B------:R-:W-:Y:S02]  /*01f0*/  IMAD R4, R5.reuse, R4, R6 ;  /* 0x0000000405047224 */ /* 0x040fe400078e0206 */
[----:B------:R-:W2:Y:S03]  /*0200*/  LDC.64 R6, c[0x0][0x398] ;  /* 0x0000e600ff067b82 */ /* 0x000ea60000000a00 */
[----:B------:R-:W-:-:S13]  /*0210*/  ISETP.GT.U32.AND P2, PT, R5, R4, PT ;  /* 0x000000040500720c */ /* 0x000fda0003f44070 */
[----:B------:R-:W-:Y:S02]  /*0220*/  @!P2 IMAD.IADD R4, R4, 0x1, -R5 ;  /* 0x000000010404a824 */ /* 0x000fe400078e0a05 */
[----:B------:R-:W-:Y:S01]  /*0230*/  @!P2 VIADD R3, R3, 0x1 ;  /* 0x000000010303a836 */ /* 0x000fe20000000000 */
[----:B------:R-:W-:Y:S02]  /*0240*/  ISETP.NE.AND P2, PT, R11, RZ, PT ;  /* 0x000000ff0b00720c */ /* 0x000fe40003f45270 */
[----:B------:R-:W-:-:S13]  /*0250*/  ISETP.GE.U32.AND P0, PT, R4, R5, PT ;  /* 0x000000050400720c */ /* 0x000fda0003f06070 */
[----:B------:R-:W-:-:S05]  /*0260*/  @P0 IADD3 R3, PT, PT, R3, 0x1, RZ ;  /* 0x0000000103030810 */ /* 0x000fca0007ffe0ff */
[----:B------:R-:W-:Y:S01]  /*0270*/  @!P1 IMAD.MOV R3, RZ, RZ, -R3 ;  /* 0x000000ffff039224 */ /* 0x000fe200078e0a03 */
[----:B------:R-:W-:-:S05]  /*0280*/  @!P2 LOP3.LUT R3, RZ, R11, RZ, 0x33, !PT ;  /* 0x0000000bff03a212 */ /* 0x000fca00078e33ff */
[----:B------:R-:W-:Y:S02]  /*0290*/  IMAD.MOV R4, RZ, RZ, -R3 ;  /* 0x000000ffff047224 */ /* 0x000fe400078e0a03 */
[----:B------:R-:W2:Y:S02]  /*02a0*/  I2F.F64 R2, R3 ;  /* 0x0000000300027312 */ /* 0x000ea40000201c00 */
[----:B------:R-:W-:-:S06]  /*02b0*/  IMAD R4, R11, R4, R0 ;  /* 0x000000040b047224 */ /* 0x000fcc00078e0200 */
[----:B------:R-:W3:Y:S01]  /*02c0*/  I2F.F64 R4, R4 ;  /* 0x0000000400047312 */ /* 0x000ee20000201c00 */
[----:B--2---:R-:W-:Y:S02]  /*02d0*/  DFMA R2, -R2, UR10, R6 ;  /* 0x0000000a02027c2b */ /* 0x004fe40008000106 */
[----:B---3--:R-:W-:Y:S01]  /*02e0*/  DFMA R14, R4, UR8, R8 ;  /* 0x00000008040e7c2b */ /* 0x008fe20008000008 */
[----:B----4-:R-:W-:Y:S10]  /*02f0*/  BRA.U !UP0, `(.L_x_0) ;  /* 0x0000000108487547 */ /* 0x010ff4000b800000 */
[----:B------:R-:W-:Y:S01]  /*0300*/  BSSY.RECONVERGENT B0, `(.L_x_0) ;  /* 0x0000011000007945 */ /* 0x000fe20003800200 */
[----:B------:R-:W-:Y:S01]  /*0310*/  IMAD.MOV.U32 R17, RZ, RZ, 0x1 ;  /* 0x00000001ff117424 */ /* 0x000fe200078e00ff */
[----:B------:R-:W-:Y:S02]  /*0320*/  CS2R R4, SRZ ;  /* 0x0000000000047805 */ /* 0x000fe4000001ff00 */
[----:B------:R-:W-:Y:S02]  /*0330*/  CS2R R6, SRZ ;  /* 0x0000000000067805 */ /* 0x000fe4000001ff00 */
[----:B------:R-:W-:Y:S02]  /*0340*/  CS2R R8, SRZ ;  /* 0x0000000000087805 */ /* 0x000fe4000001ff00 */
[----:B------:R-:W-:-:S07]  /*0350*/  CS2R R10, SRZ ;  /* 0x00000000000a7805 */ /* 0x000fce000001ff00 */
.L_x_1:
[----:B------:R-:W-:Y:S01]  /*0360*/  DADD R6, R6, -R4 ;  /* 0x0000000006067229 */ /* 0x000fe20000000804 */
[----:B------:R-:W-:Y:S01]  /*0370*/  IADD3 R17, PT, PT, R17, 0x1, RZ ;  /* 0x0000000111117810 */ /* 0x000fe20007ffe0ff */
[----:B------:R-:W-:-:S03]  /*0380*/  DADD R4, R10, R10 ;  /* 0x000000000a047229 */ /* 0x000fc6000000000a */
[----:B------:R-:W-:-:S03]  /*0390*/  ISETP.GE.AND P0, PT, R17, UR6, PT ;  /* 0x0000000611007c0c */ /* 0x000fc6000bf06270 */
[----:B------:R-:W-:Y:S02]  /*03a0*/  DADD R10, R14, R6 ;  /* 0x000000000e0a7229 */ /* 0x000fe40000000006 */
[----:B------:R-:W-:-:S06]  /*03b0*/  DFMA R8, R4, R8, R2 ;  /* 0x000000080408722b */ /* 0x000fcc0000000002 */
[----:B------:R-:W-:Y:S02]  /*03c0*/  DMUL R6, R10, R10 ;  /* 0x0000000a0a067228 */ /* 0x000fe40000000000 */
[----:B------:R-:W-:-:S08]  /*03d0*/  DMUL R4, R8, R8 ;  /* 0x0000000808047228 */ /* 0x000fd00000000000 */
[----:B------:R-:W-:-:S08]  /*03e0*/  DADD R18, R6, R4 ;  /* 0x0000000006127229 */ /* 0x000fd00000000004 */
[----:B------:R-:W-:-:S14]  /*03f0*/  DSETP.LT.AND P1, PT, R18, 4, PT ;  /* 0x401000001200742a */ /* 0x000fdc0003f21000 */
[----:B------:R-:W-:Y:S05]  /*0400*/  @!P0 BRA P1, `(.L_x_1) ;  /* 0xfffffffc00d48947 */ /* 0x000fea000083ffff */
[----:B------:R-:W-:Y:S05]  /*0410*/  BSYNC.RECONVERGENT B0 ;  /* 0x0000000000007941 */ /* 0x000fea0003800200 */
.L_x_0:
[----:B------:R-:W-:Y:S01]  /*0420*/  STG.E desc[UR4][R12.64], R17 ;  /* 0x000000110c007986 */ /* 0x000fe2000c101904 */
[----:B------:R-:W-:Y:S05]  /*0430*/  EXIT ;  /* 0x000000000000794d */ /* 0x000fea0003800000 */
.L_x_2:
[----:B------:R-:W-:-:S00]  /*0440*/  BRA `(.L_x_2) ;  /* 0xfffffffc00fc7947 */ /* 0x000fc0000383ffff */
[----:B------:R-:W-:-:S00]  /*0450*/  NOP ;  /* 0x0000000000007918 */ /* 0x000fc00000000000 */
        /* <DEDUP_REMOVED lines=10> */
.L_x_3:


//--------------------- .nv.shared.reserved.0     --------------------------
	.section	.nv.shared.reserved.0,"aw",@nobits
	.weak		__nv_reservedSMEM_offset_0_alias
	.size		__nv_reservedSMEM_offset_0_alias, 0, 64
	.other		__nv_reservedSMEM_offset_0_alias,@"STO_CUDA_RESERVED_SHARED STV_DEFAULT"
__nv_reservedSMEM_offset_0_alias:
	.zero		0
	.zero		64


//--------------------- .nv.constant0._Z6kernalPiiiddddi --------------------------
	.section	.nv.constant0._Z6kernalPiiiddddi,"a",@progbits
	.sectionflags	@""
	.align	4
.nv.constant0._Z6kernalPiiiddddi:
	.zero		948


//--------------------- SYMBOLS --------------------------

	.type		.nv.reservedSmem.offset0,@object
	.size		.nv.reservedSmem.offset0,0x4
